//
// Generated by NVIDIA NVVM Compiler
//
// Compiler Build ID: CL-36424714
// Cuda compilation tools, release 13.0, V13.0.88
// Based on NVVM 20.0.0
//

.version 9.0
.target sm_100
.address_size 64

	// .globl	A_emult_Bg0_32

.visible .entry A_emult_Bg0_32(
	.param .u32 A_emult_Bg0_32_param_0,
	.param .u64 .ptr .align 1 A_emult_Bg0_32_param_1,
	.param .u64 .ptr .align 1 A_emult_Bg0_32_param_2,
	.param .u64 .ptr .align 1 A_emult_Bg0_32_param_3
)
{
	.reg .pred 	%p<3>;
	.reg .b32 	%r<6>;
	.reg .b32 	%f<7>;
	.reg .b64 	%rd<14>;

	ld.param.u32 	%r2, [A_emult_Bg0_32_param_0];
	ld.param.u64 	%rd2, [A_emult_Bg0_32_param_1];
	ld.param.u64 	%rd3, [A_emult_Bg0_32_param_2];
	ld.param.u64 	%rd4, [A_emult_Bg0_32_param_3];
	cvta.to.global.u64 	%rd1, %rd4;
	mov.u32 	%r3, %tid.x;
	mov.u32 	%r4, %ctaid.x;
	mov.u32 	%r5, %ntid.x;
	mad.lo.s32 	%r1, %r4, %r5, %r3;
	setp.ge.s32 	%p1, %r1, %r2;
	@%p1 bra 	$L__BB0_4;
	cvta.to.global.u64 	%rd5, %rd3;
	mul.wide.s32 	%rd6, %r1, 4;
	add.s64 	%rd7, %rd5, %rd6;
	ld.global.f32 	%f1, [%rd7];
	setp.leu.f32 	%p2, %f1, 0f00000000;
	@%p2 bra 	$L__BB0_3;
	cvta.to.global.u64 	%rd10, %rd2;
	add.s64 	%rd12, %rd10, %rd6;
	ld.global.f32 	%f4, [%rd12];
	add.s64 	%rd13, %rd1, %rd6;
	ld.global.f32 	%f5, [%rd13];
	add.f32 	%f6, %f4, %f5;
	st.global.f32 	[%rd13], %f6;
	bra.uni 	$L__BB0_4;
$L__BB0_3:
	add.s64 	%rd9, %rd1, %rd6;
	ld.global.f32 	%f2, [%rd9];
	add.f32 	%f3, %f2, 0f00000000;
	st.global.f32 	[%rd9], %f3;
$L__BB0_4:
	ret;

}


// ===== COMPILED SASS (sm_100) =====

	.target	sm_100

	.elftype	@"ET_EXEC"


//--------------------- .note.nv.tkinfo           --------------------------
	.section	.note.nv.tkinfo,"",@"SHT_NOTE"
	.sectionflags	@"SHF_NOTE_NV_TKINFO"
	.tkinfo
        /*0018*/ 	.word	0x00000002
        /*0030*/ 	.string	""
        /*0030*/ 	.string	"ptxas"
        /*0030*/ 	.string	"Cuda compilation tools, release 13.0, V13.0.88"
        /*0030*/ 	.string	"Build cuda_13.0.r13.0/compiler.36424714_0"
        /*0030*/ 	.string	"-arch sm_100 -m 64 "



//--------------------- .note.nv.cuinfo           --------------------------
	.section	.note.nv.cuinfo,"",@"SHT_NOTE"
	.sectionflags	@"SHF_NOTE_NV_CUINFO"
        /*0018*/ 	.short	0x0002
        /*001a*/ 	.short	0x0064
        /*001c*/ 	.short	0x0082
	.zero		2


//--------------------- .nv.info                  --------------------------
	.section	.nv.info,"",@"SHT_CUDA_INFO"
	.align	4


	//----- nvinfo : EIATTR_REGCOUNT
	.align		4
        /*0000*/ 	.byte	0x04, 0x2f
        /*0002*/ 	.short	(.L_1 - .L_0)
	.align		4
.L_0:
        /*0004*/ 	.word	index@(A_emult_Bg0_32)
        /*0008*/ 	.word	0x0000000a


	//----- nvinfo : EIATTR_FRAME_SIZE
	.align		4
.L_1:
        /*000c*/ 	.byte	0x04, 0x11
        /*000e*/ 	.short	(.L_3 - .L_2)
	.align		4
.L_2:
        /*0010*/ 	.word	index@(A_emult_Bg0_32)
        /*0014*/ 	.word	0x00000000


	//----- nvinfo : EIATTR_MIN_STACK_SIZE
	.align		4
.L_3:
        /*0018*/ 	.byte	0x04, 0x12
        /*001a*/ 	.short	(.L_5 - .L_4)
	.align		4
.L_4:
        /*001c*/ 	.word	index@(A_emult_Bg0_32)
        /*0020*/ 	.word	0x00000000
.L_5:


//--------------------- .nv.compat                --------------------------
	.section	.nv.compat,"",@"SHT_CUDA_COMPAT_INFO"
	.align	4
        /*0000*/ 	.byte	0x02, 0x09, 0x00, 0x00, 0x02, 0x02, 0x01, 0x00, 0x02, 0x05, 0x05, 0x00, 0x03, 0x07, 0x01, 0x01
        /*0010*/ 	.byte	0x02, 0x03, 0x00, 0x00, 0x02, 0x06, 0x01, 0x00, 0x04, 0x0b, 0x08, 0x00, 0x09, 0x00, 0x00, 0x00
        /*0020*/ 	.byte	0x00, 0x00, 0x00, 0x00


//--------------------- .nv.info.A_emult_Bg0_32   --------------------------
	.section	.nv.info.A_emult_Bg0_32,"",@"SHT_CUDA_INFO"
	.sectionflags	@""
	.align	4


	//----- nvinfo : EIATTR_CUDA_API_VERSION
	.align		4
        /*0000*/ 	.byte	0x04, 0x37
        /*0002*/ 	.short	(.L_7 - .L_6)
.L_6:
        /*0004*/ 	.word	0x00000082


	//----- nvinfo : EIATTR_KPARAM_INFO
	.align		4
.L_7:
        /*0008*/ 	.byte	0x04, 0x17
        /*000a*/ 	.short	(.L_9 - .L_8)
.L_8:
        /*000c*/ 	.word	0x00000000
        /*0010*/ 	.short	0x0003
        /*0012*/ 	.short	0x0018
        /*0014*/ 	.byte	0x00, 0xf5, 0x21, 0x00


	//----- nvinfo : EIATTR_KPARAM_INFO
	.align		4
.L_9:
        /*0018*/ 	.byte	0x04, 0x17
        /*001a*/ 	.short	(.L_11 - .L_10)
.L_10:
        /*001c*/ 	.word	0x00000000
        /*0020*/ 	.short	0x0002
        /*0022*/ 	.short	0x0010
        /*0024*/ 	.byte	0x00, 0xf5, 0x21, 0x00


	//----- nvinfo : EIATTR_KPARAM_INFO
	.align		4
.L_11:
        /*0028*/ 	.byte	0x04, 0x17
        /*002a*/ 	.short	(.L_13 - .L_12)
.L_12:
        /*002c*/ 	.word	0x00000000
        /*0030*/ 	.short	0x0001
        /*0032*/ 	.short	0x0008
        /*0034*/ 	.byte	0x00, 0xf5, 0x21, 0x00


	//----- nvinfo : EIATTR_KPARAM_INFO
	.align		4
.L_13:
        /*0038*/ 	.byte	0x04, 0x17
        /*003a*/ 	.short	(.L_15 - .L_14)
.L_14:
        /*003c*/ 	.word	0x00000000
        /*0040*/ 	.short	0x0000
        /*0042*/ 	.short	0x0000
        /*0044*/ 	.byte	0x00, 0xf0, 0x11, 0x00


	//----- nvinfo : EIATTR_SPARSE_MMA_MASK
	.align		4
.L_15:
        /*0048*/ 	.byte	0x03, 0x50
        /*004a*/ 	.short	0x0000


	//----- nvinfo : EIATTR_MAXREG_COUNT
	.align		4
        /*004c*/ 	.byte	0x03, 0x1b
        /*004e*/ 	.short	0x00ff


	//----- nvinfo : EIATTR_MERCURY_ISA_VERSION
	.align		4
        /*0050*/ 	.byte	0x03, 0x5f
        /*0052*/ 	.short	0x0101


	//----- nvinfo : EIATTR_VRC_CTA_INIT_COUNT
	.align		4
        /*0054*/ 	.byte	0x02, 0x4a
	.zero		1
	.zero		1


	//----- nvinfo : EIATTR_EXIT_INSTR_OFFSETS
	.align		4
        /*0058*/ 	.byte	0x04, 0x1c
        /*005a*/ 	.short	(.L_17 - .L_16)


	//   ....[0]....
.L_16:
        /*005c*/ 	.word	0x00000070


	//   ....[1]....
        /*0060*/ 	.word	0x00000160


	//   ....[2]....
        /*0064*/ 	.word	0x000001c0


	//----- nvinfo : EIATTR_CRS_STACK_SIZE
	.align		4
.L_17:
        /*0068*/ 	.byte	0x04, 0x1e
        /*006a*/ 	.short	(.L_19 - .L_18)
.L_18:
        /*006c*/ 	.word	0x00000000


	//----- nvinfo : EIATTR_CBANK_PARAM_SIZE
	.align		4
.L_19:
        /*0070*/ 	.byte	0x03, 0x19
        /*0072*/ 	.short	0x0020


	//----- nvinfo : EIATTR_PARAM_CBANK
	.align		4
        /*0074*/ 	.byte	0x04, 0x0a
        /*0076*/ 	.short	(.L_21 - .L_20)
	.align		4
.L_20:
        /*0078*/ 	.word	index@(.nv.constant0.A_emult_Bg0_32)
        /*007c*/ 	.short	0x0380
        /*007e*/ 	.short	0x0020


	//----- nvinfo : EIATTR_SW_WAR
	.align		4
.L_21:
        /*0080*/ 	.byte	0x04, 0x36
        /*0082*/ 	.short	(.L_23 - .L_22)
.L_22:
        /*0084*/ 	.word	0x00000008
.L_23:


//--------------------- .nv.callgraph             --------------------------
	.section	.nv.callgraph,"",@"SHT_CUDA_CALLGRAPH"
	.align	4
	.sectionentsize	8
	.align		4
        /*0000*/ 	.word	0x00000000
	.align		4
        /*0004*/ 	.word	0xffffffff
	.align		4
        /*0008*/ 	.word	0x00000000
	.align		4
        /*000c*/ 	.word	0xfffffffe
	.align		4
        /*0010*/ 	.word	0x00000000
	.align		4
        /*0014*/ 	.word	0xfffffffd
	.align		4
        /*0018*/ 	.word	0x00000000
	.align		4
        /*001c*/ 	.word	0xfffffffc


//--------------------- .text.A_emult_Bg0_32      --------------------------
	.section	.text.A_emult_Bg0_32,"ax",@progbits
	.align	128
        .global         A_emult_Bg0_32
        .type           A_emult_Bg0_32,@function
        .size           A_emult_Bg0_32,(.L_x_2 - A_emult_Bg0_32)
        .other          A_emult_Bg0_32,@"STO_CUDA_ENTRY STV_DEFAULT"
A_emult_Bg0_32:
.text.A_emult_Bg0_32:
[----:B------:R-:W-:Y:S01]  /*0000*/  LDC R1, c[0x0][0x37c] ;  /* 0x0000df00ff017b82 */ /* 0x000fe20000000800 */
[----:B------:R-:W0:Y:S07]  /*0010*/  S2R R7, SR_TID.X ;  /* 0x0000000000077919 */ /* 0x000e2e0000002100 */
[----:B------:R-:W0:Y:S01]  /*0020*/  S2UR UR4, SR_CTAID.X ;  /* 0x00000000000479c3 */ /* 0x000e220000002500 */
[----:B------:R-:W1:Y:S07]  /*0030*/  LDCU UR5, c[0x0][0x380] ;  /* 0x00007000ff0577ac */ /* 0x000e6e0008000800 */
[----:B------:R-:W0:Y:S02]  /*0040*/  LDC R0, c[0x0][0x360] ;  /* 0x0000d800ff007b82 */ /* 0x000e240000000800 */
[----:B0-----:R-:W-:-:S05]  /*0050*/  IMAD R7, R0, UR4, R7 ;  /* 0x0000000400077c24 */ /* 0x001fca000f8e0207 */
[----:B-1----:R-:W-:-:S13]  /*0060*/  ISETP.GE.AND P0, PT, R7, UR5, PT ;  /* 0x0000000507007c0c */ /* 0x002fda000bf06270 */
[----:B------:R-:W-:Y:S05]  /*0070*/  @P0 EXIT ;  /* 0x000000000000094d */ /* 0x000fea0003800000 */
[----:B------:R-:W0:Y:S01]  /*0080*/  LDC.64 R2, c[0x0][0x390] ;  /* 0x0000e400ff027b82 */ /* 0x000e220000000a00 */
[----:B------:R-:W1:Y:S01]  /*0090*/  LDCU.64 UR4, c[0x0][0x358] ;  /* 0x00006b00ff0477ac */ /* 0x000e620008000a00 */
[----:B0-----:R-:W-:-:S06]  /*00a0*/  IMAD.WIDE R2, R7, 0x4, R2 ;  /* 0x0000000407027825 */ /* 0x001fcc00078e0202 */
[----:B-1----:R-:W2:Y:S02]  /*00b0*/  LDG.E R2, desc[UR4][R2.64] ;  /* 0x0000000402027981 */ /* 0x002ea4000c1e1900 */
[----:B--2---:R-:W-:-:S13]  /*00c0*/  FSETP.GT.AND P0, PT, R2, RZ, PT ;  /* 0x000000ff0200720b */ /* 0x004fda0003f04000 */
[----:B------:R-:W-:Y:S05]  /*00d0*/  @!P0 BRA `(.L_x_0) ;  /* 0x0000000000248947 */ /* 0x000fea0003800000 */
[----:B------:R-:W0:Y:S08]  /*00e0*/  LDC.64 R2, c[0x0][0x388] ;  /* 0x0000e200ff027b82 */ /* 0x000e300000000a00 */
[----:B------:R-:W1:Y:S01]  /*00f0*/  LDC.64 R4, c[0x0][0x398] ;  /* 0x0000e600ff047b82 */ /* 0x000e620000000a00 */
[----:B0-----:R-:W-:-:S06]  /*0100*/  IMAD.WIDE R2, R7, 0x4, R2 ;  /* 0x0000000407027825 */ /* 0x001fcc00078e0202 */
[----:B------:R-:W2:Y:S01]  /*0110*/  LDG.E R2, desc[UR4][R2.64] ;  /* 0x0000000402027981 */ /* 0x000ea2000c1e1900 */
[----:B-1----:R-:W-:-:S05]  /*0120*/  IMAD.WIDE R4, R7, 0x4, R4 ;  /* 0x0000000407047825 */ /* 0x002fca00078e0204 */
[----:B------:R-:W2:Y:S02]  /*0130*/  LDG.E R7, desc[UR4][R4.64] ;  /* 0x0000000404077981 */ /* 0x000ea4000c1e1900 */
[----:B--2---:R-:W-:-:S05]  /*0140*/  FADD R7, R2, R7 ;  /* 0x0000000702077221 */ /* 0x004fca0000000000 */
[----:B------:R-:W-:Y:S01]  /*0150*/  STG.E desc[UR4][R4.64], R7 ;  /* 0x0000000704007986 */ /* 0x000fe2000c101904 */
[----:B------:R-:W-:Y:S05]  /*0160*/  EXIT ;  /* 0x000000000000794d */ /* 0x000fea0003800000 */
.L_x_0:
[----:B------:R-:W0:Y:S02]  /*0170*/  LDC.64 R2, c[0x0][0x398] ;  /* 0x0000e600ff027b82 */ /* 0x000e240000000a00 */
[----:B0-----:R-:W-:-:S05]  /*0180*/  IMAD.WIDE R2, R7, 0x4, R2 ;  /* 0x0000000407027825 */ /* 0x001fca00078e0202 */
[----:B------:R-:W2:Y:S02]  /*0190*/  LDG.E R5, desc[UR4][R2.64] ;  /* 0x0000000402057981 */ /* 0x000ea4000c1e1900 */
[----:B--2---:R-:W-:-:S05]  /*01a0*/  FADD R5, RZ, R5 ;  /* 0x00000005ff057221 */ /* 0x004fca0000000000 */
[----:B------:R-:W-:Y:S01]  /*01b0*/  STG.E desc[UR4][R2.64], R5 ;  /* 0x0000000502007986 */ /* 0x000fe2000c101904 */
[----:B------:R-:W-:Y:S05]  /*01c0*/  EXIT ;  /* 0x000000000000794d */ /* 0x000fea0003800000 */
.L_x_1:
[----:B------:R-:W-:-:S00]  /*01d0*/  BRA `(.L_x_1) ;  /* 0xfffffffc00fc7947 */ /* 0x000fc0000383ffff */
[----:B------:R-:W-:-:S00]  /*01e0*/  NOP ;  /* 0x0000000000007918 */ /* 0x000fc00000000000 */
        /* <DEDUP_REMOVED lines=9> */
.L_x_2:


//--------------------- .nv.shared.reserved.0     --------------------------
	.section	.nv.shared.reserved.0,"aw",@nobits
	.weak		__nv_reservedSMEM_offset_0_alias
	.size		__nv_reservedSMEM_offset_0_alias, 0, 64
	.other		__nv_reservedSMEM_offset_0_alias,@"STO_CUDA_RESERVED_SHARED STV_DEFAULT"
__nv_reservedSMEM_offset_0_alias:
	.zero		0
	.zero		64


//--------------------- .nv.constant0.A_emult_Bg0_32 --------------------------
	.section	.nv.constant0.A_emult_Bg0_32,"a",@progbits
	.sectionflags	@""
	.align	4
.nv.constant0.A_emult_Bg0_32:
	.zero		928


//--------------------- SYMBOLS --------------------------

	.type		.nv.reservedSmem.offset0,@object
	.size		.nv.reservedSmem.offset0,0x4
